//
// Generated by NVIDIA NVVM Compiler
//
// Compiler Build ID: CL-36424714
// Cuda compilation tools, release 13.0, V13.0.88
// Based on NVVM 20.0.0
//

.version 9.0
.target sm_100
.address_size 64

	// .globl	to_db_float

.visible .entry to_db_float(
	.param .u64 .ptr .align 1 to_db_float_param_0,
	.param .u32 to_db_float_param_1
)
{
	.reg .pred 	%p<5>;
	.reg .b32 	%r<10>;
	.reg .b32 	%f<25>;
	.reg .b64 	%rd<5>;

	ld.param.u64 	%rd1, [to_db_float_param_0];
	ld.param.u32 	%r2, [to_db_float_param_1];
	mov.u32 	%r3, %tid.x;
	mov.u32 	%r4, %ntid.x;
	mov.u32 	%r5, %ctaid.x;
	mad.lo.s32 	%r1, %r4, %r5, %r3;
	setp.ge.s32 	%p1, %r1, %r2;
	@%p1 bra 	$L__BB0_2;
	cvta.to.global.u64 	%rd2, %rd1;
	mul.wide.s32 	%rd3, %r1, 4;
	add.s64 	%rd4, %rd2, %rd3;
	ld.global.f32 	%f1, [%rd4];
	setp.lt.f32 	%p2, %f1, 0f00800000;
	mul.f32 	%f2, %f1, 0f4B000000;
	selp.f32 	%f3, %f2, %f1, %p2;
	selp.f32 	%f4, 0fC1B80000, 0f00000000, %p2;
	mov.b32 	%r6, %f3;
	add.s32 	%r7, %r6, -1059760811;
	and.b32  	%r8, %r7, -8388608;
	sub.s32 	%r9, %r6, %r8;
	mov.b32 	%f5, %r9;
	cvt.rn.f32.s32 	%f6, %r8;
	fma.rn.f32 	%f7, %f6, 0f34000000, %f4;
	add.f32 	%f8, %f5, 0fBF800000;
	fma.rn.f32 	%f9, %f8, 0fBE055027, 0f3E1039F6;
	fma.rn.f32 	%f10, %f9, %f8, 0fBDF8CDCC;
	fma.rn.f32 	%f11, %f10, %f8, 0f3E0F2955;
	fma.rn.f32 	%f12, %f11, %f8, 0fBE2AD8B9;
	fma.rn.f32 	%f13, %f12, %f8, 0f3E4CED0B;
	fma.rn.f32 	%f14, %f13, %f8, 0fBE7FFF22;
	fma.rn.f32 	%f15, %f14, %f8, 0f3EAAAA78;
	fma.rn.f32 	%f16, %f15, %f8, 0fBF000000;
	mul.f32 	%f17, %f8, %f16;
	fma.rn.f32 	%f18, %f17, %f8, %f8;
	fma.rn.f32 	%f19, %f7, 0f3F317218, %f18;
	setp.gt.u32 	%p3, %r6, 2139095039;
	fma.rn.f32 	%f20, %f3, 0f7F800000, 0f7F800000;
	selp.f32 	%f21, %f20, %f19, %p3;
	setp.eq.f32 	%p4, %f3, 0f00000000;
	mul.f32 	%f22, %f21, 0f3EDE5BD9;
	mul.f32 	%f23, %f22, 0f41A00000;
	selp.f32 	%f24, 0fFF800000, %f23, %p4;
	st.global.f32 	[%rd4], %f24;
$L__BB0_2:
	ret;

}
	// .globl	power_to_db_float
.visible .entry power_to_db_float(
	.param .u64 .ptr .align 1 power_to_db_float_param_0,
	.param .u32 power_to_db_float_param_1
)
{
	.reg .pred 	%p<5>;
	.reg .b32 	%r<10>;
	.reg .b32 	%f<25>;
	.reg .b64 	%rd<5>;

	ld.param.u64 	%rd1, [power_to_db_float_param_0];
	ld.param.u32 	%r2, [power_to_db_float_param_1];
	mov.u32 	%r3, %tid.x;
	mov.u32 	%r4, %ntid.x;
	mov.u32 	%r5, %ctaid.x;
	mad.lo.s32 	%r1, %r4, %r5, %r3;
	setp.ge.s32 	%p1, %r1, %r2;
	@%p1 bra 	$L__BB1_2;
	cvta.to.global.u64 	%rd2, %rd1;
	mul.wide.s32 	%rd3, %r1, 4;
	add.s64 	%rd4, %rd2, %rd3;
	ld.global.f32 	%f1, [%rd4];
	setp.lt.f32 	%p2, %f1, 0f00800000;
	mul.f32 	%f2, %f1, 0f4B000000;
	selp.f32 	%f3, %f2, %f1, %p2;
	selp.f32 	%f4, 0fC1B80000, 0f00000000, %p2;
	mov.b32 	%r6, %f3;
	add.s32 	%r7, %r6, -1059760811;
	and.b32  	%r8, %r7, -8388608;
	sub.s32 	%r9, %r6, %r8;
	mov.b32 	%f5, %r9;
	cvt.rn.f32.s32 	%f6, %r8;
	fma.rn.f32 	%f7, %f6, 0f34000000, %f4;
	add.f32 	%f8, %f5, 0fBF800000;
	fma.rn.f32 	%f9, %f8, 0fBE055027, 0f3E1039F6;
	fma.rn.f32 	%f10, %f9, %f8, 0fBDF8CDCC;
	fma.rn.f32 	%f11, %f10, %f8, 0f3E0F2955;
	fma.rn.f32 	%f12, %f11, %f8, 0fBE2AD8B9;
	fma.rn.f32 	%f13, %f12, %f8, 0f3E4CED0B;
	fma.rn.f32 	%f14, %f13, %f8, 0fBE7FFF22;
	fma.rn.f32 	%f15, %f14, %f8, 0f3EAAAA78;
	fma.rn.f32 	%f16, %f15, %f8, 0fBF000000;
	mul.f32 	%f17, %f8, %f16;
	fma.rn.f32 	%f18, %f17, %f8, %f8;
	fma.rn.f32 	%f19, %f7, 0f3F317218, %f18;
	setp.gt.u32 	%p3, %r6, 2139095039;
	fma.rn.f32 	%f20, %f3, 0f7F800000, 0f7F800000;
	selp.f32 	%f21, %f20, %f19, %p3;
	setp.eq.f32 	%p4, %f3, 0f00000000;
	mul.f32 	%f22, %f21, 0f3EDE5BD9;
	mul.f32 	%f23, %f22, 0f41200000;
	selp.f32 	%f24, 0fFF800000, %f23, %p4;
	st.global.f32 	[%rd4], %f24;
$L__BB1_2:
	ret;

}


// ===== COMPILED SASS (sm_100) =====

	.target	sm_100

	.elftype	@"ET_EXEC"


//--------------------- .note.nv.tkinfo           --------------------------
	.section	.note.nv.tkinfo,"",@"SHT_NOTE"
	.sectionflags	@"SHF_NOTE_NV_TKINFO"
	.tkinfo
        /*0018*/ 	.word	0x00000002
        /*0030*/ 	.string	""
        /*0030*/ 	.string	"ptxas"
        /*0030*/ 	.string	"Cuda compilation tools, release 13.0, V13.0.88"
        /*0030*/ 	.string	"Build cuda_13.0.r13.0/compiler.36424714_0"
        /*0030*/ 	.string	"-arch sm_100 -m 64 "



//--------------------- .note.nv.cuinfo           --------------------------
	.section	.note.nv.cuinfo,"",@"SHT_NOTE"
	.sectionflags	@"SHF_NOTE_NV_CUINFO"
        /*0018*/ 	.short	0x0002
        /*001a*/ 	.short	0x0064
        /*001c*/ 	.short	0x0082
	.zero		2


//--------------------- .nv.info                  --------------------------
	.section	.nv.info,"",@"SHT_CUDA_INFO"
	.align	4


	//----- nvinfo : EIATTR_REGCOUNT
	.align		4
        /*0000*/ 	.byte	0x04, 0x2f
        /*0002*/ 	.short	(.L_1 - .L_0)
	.align		4
.L_0:
        /*0004*/ 	.word	index@(to_db_float)
        /*0008*/ 	.word	0x0000000a


	//----- nvinfo : EIATTR_FRAME_SIZE
	.align		4
.L_1:
        /*000c*/ 	.byte	0x04, 0x11
        /*000e*/ 	.short	(.L_3 - .L_2)
	.align		4
.L_2:
        /*0010*/ 	.word	index@(to_db_float)
        /*0014*/ 	.word	0x00000000


	//----- nvinfo : EIATTR_REGCOUNT
	.align		4
.L_3:
        /*0018*/ 	.byte	0x04, 0x2f
        /*001a*/ 	.short	(.L_5 - .L_4)
	.align		4
.L_4:
        /*001c*/ 	.word	index@(power_to_db_float)
        /*0020*/ 	.word	0x0000000a


	//----- nvinfo : EIATTR_FRAME_SIZE
	.align		4
.L_5:
        /*0024*/ 	.byte	0x04, 0x11
        /*0026*/ 	.short	(.L_7 - .L_6)
	.align		4
.L_6:
        /*0028*/ 	.word	index@(power_to_db_float)
        /*002c*/ 	.word	0x00000000


	//----- nvinfo : EIATTR_MIN_STACK_SIZE
	.align		4
.L_7:
        /*0030*/ 	.byte	0x04, 0x12
        /*0032*/ 	.short	(.L_9 - .L_8)
	.align		4
.L_8:
        /*0034*/ 	.word	index@(power_to_db_float)
        /*0038*/ 	.word	0x00000000


	//----- nvinfo : EIATTR_MIN_STACK_SIZE
	.align		4
.L_9:
        /*003c*/ 	.byte	0x04, 0x12
        /*003e*/ 	.short	(.L_11 - .L_10)
	.align		4
.L_10:
        /*0040*/ 	.word	index@(to_db_float)
        /*0044*/ 	.word	0x00000000
.L_11:


//--------------------- .nv.compat                --------------------------
	.section	.nv.compat,"",@"SHT_CUDA_COMPAT_INFO"
	.align	4
        /*0000*/ 	.byte	0x02, 0x09, 0x00, 0x00, 0x02, 0x02, 0x01, 0x00, 0x02, 0x05, 0x05, 0x00, 0x03, 0x07, 0x01, 0x01
        /*0010*/ 	.byte	0x02, 0x03, 0x00, 0x00, 0x02, 0x06, 0x01, 0x00, 0x04, 0x0b, 0x08, 0x00, 0x01, 0x00, 0x00, 0x00
        /*0020*/ 	.byte	0x00, 0x00, 0x00, 0x00


//--------------------- .nv.info.power_to_db_float --------------------------
	.section	.nv.info.power_to_db_float,"",@"SHT_CUDA_INFO"
	.sectionflags	@""
	.align	4


	//----- nvinfo : EIATTR_CUDA_API_VERSION
	.align		4
        /*0000*/ 	.byte	0x04, 0x37
        /*0002*/ 	.short	(.L_13 - .L_12)
.L_12:
        /*0004*/ 	.word	0x00000082


	//----- nvinfo : EIATTR_KPARAM_INFO
	.align		4
.L_13:
        /*0008*/ 	.byte	0x04, 0x17
        /*000a*/ 	.short	(.L_15 - .L_14)
.L_14:
        /*000c*/ 	.word	0x00000000
        /*0010*/ 	.short	0x0001
        /*0012*/ 	.short	0x0008
        /*0014*/ 	.byte	0x00, 0xf0, 0x11, 0x00


	//----- nvinfo : EIATTR_KPARAM_INFO
	.align		4
.L_15:
        /*0018*/ 	.byte	0x04, 0x17
        /*001a*/ 	.short	(.L_17 - .L_16)
.L_16:
        /*001c*/ 	.word	0x00000000
        /*0020*/ 	.short	0x0000
        /*0022*/ 	.short	0x0000
        /*0024*/ 	.byte	0x00, 0xf5, 0x21, 0x00


	//----- nvinfo : EIATTR_SPARSE_MMA_MASK
	.align		4
.L_17:
        /*0028*/ 	.byte	0x03, 0x50
        /*002a*/ 	.short	0x0000


	//----- nvinfo : EIATTR_MAXREG_COUNT
	.align		4
        /*002c*/ 	.byte	0x03, 0x1b
        /*002e*/ 	.short	0x00ff


	//----- nvinfo : EIATTR_MERCURY_ISA_VERSION
	.align		4
        /*0030*/ 	.byte	0x03, 0x5f
        /*0032*/ 	.short	0x0101


	//----- nvinfo : EIATTR_VRC_CTA_INIT_COUNT
	.align		4
        /*0034*/ 	.byte	0x02, 0x4a
	.zero		1
	.zero		1


	//----- nvinfo : EIATTR_EXIT_INSTR_OFFSETS
	.align		4
        /*0038*/ 	.byte	0x04, 0x1c
        /*003a*/ 	.short	(.L_19 - .L_18)


	//   ....[0]....
.L_18:
        /*003c*/ 	.word	0x00000070


	//   ....[1]....
        /*0040*/ 	.word	0x00000290


	//----- nvinfo : EIATTR_CBANK_PARAM_SIZE
	.align		4
.L_19:
        /*0044*/ 	.byte	0x03, 0x19
        /*0046*/ 	.short	0x000c


	//----- nvinfo : EIATTR_PARAM_CBANK
	.align		4
        /*0048*/ 	.byte	0x04, 0x0a
        /*004a*/ 	.short	(.L_21 - .L_20)
	.align		4
.L_20:
        /*004c*/ 	.word	index@(.nv.constant0.power_to_db_float)
        /*0050*/ 	.short	0x0380
        /*0052*/ 	.short	0x000c


	//----- nvinfo : EIATTR_SW_WAR
	.align		4
.L_21:
        /*0054*/ 	.byte	0x04, 0x36
        /*0056*/ 	.short	(.L_23 - .L_22)
.L_22:
        /*0058*/ 	.word	0x00000008
.L_23:


//--------------------- .nv.info.to_db_float      --------------------------
	.section	.nv.info.to_db_float,"",@"SHT_CUDA_INFO"
	.sectionflags	@""
	.align	4


	//----- nvinfo : EIATTR_CUDA_API_VERSION
	.align		4
        /*0000*/ 	.byte	0x04, 0x37
        /*0002*/ 	.short	(.L_25 - .L_24)
.L_24:
        /*0004*/ 	.word	0x00000082


	//----- nvinfo : EIATTR_KPARAM_INFO
	.align		4
.L_25:
        /*0008*/ 	.byte	0x04, 0x17
        /*000a*/ 	.short	(.L_27 - .L_26)
.L_26:
        /*000c*/ 	.word	0x00000000
        /*0010*/ 	.short	0x0001
        /*0012*/ 	.short	0x0008
        /*0014*/ 	.byte	0x00, 0xf0, 0x11, 0x00


	//----- nvinfo : EIATTR_KPARAM_INFO
	.align		4
.L_27:
        /*0018*/ 	.byte	0x04, 0x17
        /*001a*/ 	.short	(.L_29 - .L_28)
.L_28:
        /*001c*/ 	.word	0x00000000
        /*0020*/ 	.short	0x0000
        /*0022*/ 	.short	0x0000
        /*0024*/ 	.byte	0x00, 0xf5, 0x21, 0x00


	//----- nvinfo : EIATTR_SPARSE_MMA_MASK
	.align		4
.L_29:
        /*0028*/ 	.byte	0x03, 0x50
        /*002a*/ 	.short	0x0000


	//----- nvinfo : EIATTR_MAXREG_COUNT
	.align		4
        /*002c*/ 	.byte	0x03, 0x1b
        /*002e*/ 	.short	0x00ff


	//----- nvinfo : EIATTR_MERCURY_ISA_VERSION
	.align		4
        /*0030*/ 	.byte	0x03, 0x5f
        /*0032*/ 	.short	0x0101


	//----- nvinfo : EIATTR_VRC_CTA_INIT_COUNT
	.align		4
        /*0034*/ 	.byte	0x02, 0x4a
	.zero		1
	.zero		1


	//----- nvinfo : EIATTR_EXIT_INSTR_OFFSETS
	.align		4
        /*0038*/ 	.byte	0x04, 0x1c
        /*003a*/ 	.short	(.L_31 - .L_30)


	//   ....[0]....
.L_30:
        /*003c*/ 	.word	0x00000070


	//   ....[1]....
        /*0040*/ 	.word	0x00000290


	//----- nvinfo : EIATTR_CBANK_PARAM_SIZE
	.align		4
.L_31:
        /*0044*/ 	.byte	0x03, 0x19
        /*0046*/ 	.short	0x000c


	//----- nvinfo : EIATTR_PARAM_CBANK
	.align		4
        /*0048*/ 	.byte	0x04, 0x0a
        /*004a*/ 	.short	(.L_33 - .L_32)
	.align		4
.L_32:
        /*004c*/ 	.word	index@(.nv.constant0.to_db_float)
        /*0050*/ 	.short	0x0380
        /*0052*/ 	.short	0x000c


	//----- nvinfo : EIATTR_SW_WAR
	.align		4
.L_33:
        /*0054*/ 	.byte	0x04, 0x36
        /*0056*/ 	.short	(.L_35 - .L_34)
.L_34:
        /*0058*/ 	.word	0x00000008
.L_35:


//--------------------- .nv.callgraph             --------------------------
	.section	.nv.callgraph,"",@"SHT_CUDA_CALLGRAPH"
	.align	4
	.sectionentsize	8
	.align		4
        /*0000*/ 	.word	0x00000000
	.align		4
        /*0004*/ 	.word	0xffffffff
	.align		4
        /*0008*/ 	.word	0x00000000
	.align		4
        /*000c*/ 	.word	0xfffffffe
	.align		4
        /*0010*/ 	.word	0x00000000
	.align		4
        /*0014*/ 	.word	0xfffffffd
	.align		4
        /*0018*/ 	.word	0x00000000
	.align		4
        /*001c*/ 	.word	0xfffffffc


//--------------------- .text.power_to_db_float   --------------------------
	.section	.text.power_to_db_float,"ax",@progbits
	.align	128
        .global         power_to_db_float
        .type           power_to_db_float,@function
        .size           power_to_db_float,(.L_x_2 - power_to_db_float)
        .other          power_to_db_float,@"STO_CUDA_ENTRY STV_DEFAULT"
power_to_db_float:
.text.power_to_db_float:
[----:B------:R-:W-:Y:S01]  /*0000*/  LDC R1, c[0x0][0x37c] ;  /* 0x0000df00ff017b82 */ /* 0x000fe20000000800 */
[----:B------:R-:W0:Y:S01]  /*0010*/  S2R R5, SR_TID.X ;  /* 0x0000000000057919 */ /* 0x000e220000002100 */
[----:B------:R-:W0:Y:S01]  /*0020*/  LDCU UR4, c[0x0][0x360] ;  /* 0x00006c00ff0477ac */ /* 0x000e220008000800 */
[----:B------:R-:W0:Y:S01]  /*0030*/  S2R R0, SR_CTAID.X ;  /* 0x0000000000007919 */ /* 0x000e220000002500 */
[----:B------:R-:W1:Y:S01]  /*0040*/  LDCU UR5, c[0x0][0x388] ;  /* 0x00007100ff0577ac */ /* 0x000e620008000800 */
[----:B0-----:R-:W-:-:S05]  /*0050*/  IMAD R5, R0, UR4, R5 ;  /* 0x0000000400057c24 */ /* 0x001fca000f8e0205 */
[----:B-1----:R-:W-:-:S13]  /*0060*/  ISETP.GE.AND P0, PT, R5, UR5, PT ;  /* 0x0000000505007c0c */ /* 0x002fda000bf06270 */
[----:B------:R-:W-:Y:S05]  /*0070*/  @P0 EXIT ;  /* 0x000000000000094d */ /* 0x000fea0003800000 */
[----:B------:R-:W0:Y:S01]  /*0080*/  LDC.64 R2, c[0x0][0x380] ;  /* 0x0000e000ff027b82 */ /* 0x000e220000000a00 */
[----:B------:R-:W1:Y:S01]  /*0090*/  LDCU.64 UR4, c[0x0][0x358] ;  /* 0x00006b00ff0477ac */ /* 0x000e620008000a00 */
[----:B0-----:R-:W-:-:S05]  /*00a0*/  IMAD.WIDE R2, R5, 0x4, R2 ;  /* 0x0000000405027825 */ /* 0x001fca00078e0202 */
[----:B-1----:R-:W2:Y:S01]  /*00b0*/  LDG.E R0, desc[UR4][R2.64] ;  /* 0x0000000402007981 */ /* 0x002ea2000c1e1900 */
[----:B------:R-:W-:Y:S01]  /*00c0*/  HFMA2 R7, -RZ, RZ, 1.5048828125, 33.21875 ;  /* 0x3e055027ff077431 */ /* 0x000fe200000001ff */
[----:B--2---:R-:W-:-:S13]  /*00d0*/  FSETP.GEU.AND P0, PT, R0, 1.175494350822287508e-38, PT ;  /* 0x008000000000780b */ /* 0x004fda0003f0e000 */
[----:B------:R-:W-:-:S05]  /*00e0*/  @!P0 FMUL R0, R0, 8388608 ;  /* 0x4b00000000008820 */ /* 0x000fca0000400000 */
[----:B------:R-:W-:-:S04]  /*00f0*/  IADD3 R4, PT, PT, R0, -0x3f2aaaab, RZ ;  /* 0xc0d5555500047810 */ /* 0x000fc80007ffe0ff */
[----:B------:R-:W-:-:S04]  /*0100*/  LOP3.LUT R5, R4, 0xff800000, RZ, 0xc0, !PT ;  /* 0xff80000004057812 */ /* 0x000fc800078ec0ff */
[-C--:B------:R-:W-:Y:S02]  /*0110*/  IADD3 R4, PT, PT, R0, -R5.reuse, RZ ;  /* 0x8000000500047210 */ /* 0x080fe40007ffe0ff */
[----:B------:R-:W-:-:S03]  /*0120*/  I2FP.F32.S32 R5, R5 ;  /* 0x0000000500057245 */ /* 0x000fc60000201400 */
[----:B------:R-:W-:Y:S01]  /*0130*/  FADD R6, R4, -1 ;  /* 0xbf80000004067421 */ /* 0x000fe20000000000 */
[----:B------:R-:W-:Y:S02]  /*0140*/  FSEL R4, RZ, -23, P0 ;  /* 0xc1b80000ff047808 */ /* 0x000fe40000000000 */
[----:B------:R-:W-:Y:S01]  /*0150*/  ISETP.GT.U32.AND P0, PT, R0, 0x7f7fffff, PT ;  /* 0x7f7fffff0000780c */ /* 0x000fe20003f04070 */
[C---:B------:R-:W-:Y:S02]  /*0160*/  FFMA R7, R6.reuse, -R7, 0.14084610342979431152 ;  /* 0x3e1039f606077423 */ /* 0x040fe40000000807 */
[----:B------:R-:W-:Y:S01]  /*0170*/  FFMA R4, R5, 1.1920928955078125e-07, R4 ;  /* 0x3400000005047823 */ /* 0x000fe20000000004 */
[----:B------:R-:W-:Y:S01]  /*0180*/  MOV R5, 0x7f800000 ;  /* 0x7f80000000057802 */ /* 0x000fe20000000f00 */
[----:B------:R-:W-:-:S04]  /*0190*/  FFMA R7, R6, R7, -0.12148627638816833496 ;  /* 0xbdf8cdcc06077423 */ /* 0x000fc80000000007 */
[----:B------:R-:W-:-:S04]  /*01a0*/  FFMA R7, R6, R7, 0.13980610668659210205 ;  /* 0x3e0f295506077423 */ /* 0x000fc80000000007 */
[----:B------:R-:W-:-:S04]  /*01b0*/  FFMA R7, R6, R7, -0.16684235632419586182 ;  /* 0xbe2ad8b906077423 */ /* 0x000fc80000000007 */
[----:B------:R-:W-:-:S04]  /*01c0*/  FFMA R7, R6, R7, 0.20012299716472625732 ;  /* 0x3e4ced0b06077423 */ /* 0x000fc80000000007 */
[----:B------:R-:W-:-:S04]  /*01d0*/  FFMA R7, R6, R7, -0.24999669194221496582 ;  /* 0xbe7fff2206077423 */ /* 0x000fc80000000007 */
[----:B------:R-:W-:-:S04]  /*01e0*/  FFMA R7, R6, R7, 0.33333182334899902344 ;  /* 0x3eaaaa7806077423 */ /* 0x000fc80000000007 */
[----:B------:R-:W-:-:S04]  /*01f0*/  FFMA R7, R6, R7, -0.5 ;  /* 0xbf00000006077423 */ /* 0x000fc80000000007 */
[----:B------:R-:W-:-:S04]  /*0200*/  FMUL R7, R6, R7 ;  /* 0x0000000706077220 */ /* 0x000fc80000400000 */
[----:B------:R-:W-:-:S04]  /*0210*/  FFMA R7, R6, R7, R6 ;  /* 0x0000000706077223 */ /* 0x000fc80000000006 */
[----:B------:R-:W-:Y:S01]  /*0220*/  FFMA R4, R4, 0.69314718246459960938, R7 ;  /* 0x3f31721804047823 */ /* 0x000fe20000000007 */
[C---:B------:R-:W-:Y:S01]  /*0230*/  @P0 FFMA R4, R0.reuse, R5, +INF ;  /* 0x7f80000000040423 */ /* 0x040fe20000000005 */
[----:B------:R-:W-:-:S03]  /*0240*/  FSETP.NEU.AND P0, PT, R0, RZ, PT ;  /* 0x000000ff0000720b */ /* 0x000fc60003f0d000 */
[----:B------:R-:W-:-:S04]  /*0250*/  FMUL R4, R4, 0.43429449200630187988 ;  /* 0x3ede5bd904047820 */ /* 0x000fc80000400000 */
[----:B------:R-:W-:-:S05]  /*0260*/  FMUL R4, R4, 10 ;  /* 0x4120000004047820 */ /* 0x000fca0000400000 */
[----:B------:R-:W-:-:S05]  /*0270*/  FSEL R5, R4, -INF , P0 ;  /* 0xff80000004057808 */ /* 0x000fca0000000000 */
[----:B------:R-:W-:Y:S01]  /*0280*/  STG.E desc[UR4][R2.64], R5 ;  /* 0x0000000502007986 */ /* 0x000fe2000c101904 */
[----:B------:R-:W-:Y:S05]  /*0290*/  EXIT ;  /* 0x000000000000794d */ /* 0x000fea0003800000 */
.L_x_0:
[----:B------:R-:W-:-:S00]  /*02a0*/  BRA `(.L_x_0) ;  /* 0xfffffffc00fc7947 */ /* 0x000fc0000383ffff */
[----:B------:R-:W-:-:S00]  /*02b0*/  NOP ;  /* 0x0000000000007918 */ /* 0x000fc00000000000 */
        /* <DEDUP_REMOVED lines=12> */
.L_x_2:


//--------------------- .text.to_db_float         --------------------------
	.section	.text.to_db_float,"ax",@progbits
	.align	128
        .global         to_db_float
        .type           to_db_float,@function
        .size           to_db_float,(.L_x_3 - to_db_float)
        .other          to_db_float,@"STO_CUDA_ENTRY STV_DEFAULT"
to_db_float:
.text.to_db_float:
        /* <DEDUP_REMOVED lines=42> */
.L_x_1:
        /* <DEDUP_REMOVED lines=14> */
.L_x_3:


//--------------------- .nv.shared.reserved.0     --------------------------
	.section	.nv.shared.reserved.0,"aw",@nobits
	.weak		__nv_reservedSMEM_offset_0_alias
	.size		__nv_reservedSMEM_offset_0_alias, 0, 64
	.other		__nv_reservedSMEM_offset_0_alias,@"STO_CUDA_RESERVED_SHARED STV_DEFAULT"
__nv_reservedSMEM_offset_0_alias:
	.zero		0
	.zero		64


//--------------------- .nv.constant0.power_to_db_float --------------------------
	.section	.nv.constant0.power_to_db_float,"a",@progbits
	.sectionflags	@""
	.align	4
.nv.constant0.power_to_db_float:
	.zero		908


//--------------------- .nv.constant0.to_db_float --------------------------
	.section	.nv.constant0.to_db_float,"a",@progbits
	.sectionflags	@""
	.align	4
.nv.constant0.to_db_float:
	.zero		908


//--------------------- SYMBOLS --------------------------

	.type		.nv.reservedSmem.offset0,@object
	.size		.nv.reservedSmem.offset0,0x4
